//
// Generated by NVIDIA NVVM Compiler
//
// Compiler Build ID: CL-36424714
// Cuda compilation tools, release 13.0, V13.0.88
// Based on NVVM 20.0.0
//

.version 9.0
.target sm_100
.address_size 64

	// .globl	log2Govaluate

.visible .entry log2Govaluate(
	.param .u64 .ptr .align 1 log2Govaluate_param_0,
	.param .u32 log2Govaluate_param_1
)
{
	.reg .pred 	%p<5>;
	.reg .b32 	%r<13>;
	.reg .b32 	%f<25>;
	.reg .b64 	%rd<5>;

	ld.param.u64 	%rd1, [log2Govaluate_param_0];
	ld.param.u32 	%r2, [log2Govaluate_param_1];
	mov.u32 	%r3, %ctaid.y;
	mov.u32 	%r4, %nctaid.x;
	mov.u32 	%r5, %ctaid.x;
	mad.lo.s32 	%r6, %r3, %r4, %r5;
	mov.u32 	%r7, %ntid.x;
	mov.u32 	%r8, %tid.x;
	mad.lo.s32 	%r1, %r6, %r7, %r8;
	setp.ge.s32 	%p1, %r1, %r2;
	@%p1 bra 	$L__BB0_2;
	cvta.to.global.u64 	%rd2, %rd1;
	mul.wide.s32 	%rd3, %r1, 4;
	add.s64 	%rd4, %rd2, %rd3;
	ld.global.f32 	%f1, [%rd4];
	setp.lt.f32 	%p2, %f1, 0f00800000;
	mul.f32 	%f2, %f1, 0f4B000000;
	selp.f32 	%f3, %f2, %f1, %p2;
	selp.f32 	%f4, 0fC1B80000, 0f00000000, %p2;
	mov.b32 	%r9, %f3;
	add.s32 	%r10, %r9, -1060439283;
	and.b32  	%r11, %r10, -8388608;
	sub.s32 	%r12, %r9, %r11;
	mov.b32 	%f5, %r12;
	cvt.rn.f32.s32 	%f6, %r11;
	fma.rn.f32 	%f7, %f6, 0f34000000, %f4;
	add.f32 	%f8, %f5, 0fBF800000;
	fma.rn.f32 	%f9, %f8, 0f3DC6B27F, 0fBE2C7F30;
	fma.rn.f32 	%f10, %f9, %f8, 0f3E2FCF2A;
	fma.rn.f32 	%f11, %f10, %f8, 0fBE374E43;
	fma.rn.f32 	%f12, %f11, %f8, 0f3E520BF4;
	fma.rn.f32 	%f13, %f12, %f8, 0fBE763C8B;
	fma.rn.f32 	%f14, %f13, %f8, 0f3E93BF99;
	fma.rn.f32 	%f15, %f14, %f8, 0fBEB8AA49;
	fma.rn.f32 	%f16, %f15, %f8, 0f3EF6384A;
	fma.rn.f32 	%f17, %f16, %f8, 0fBF38AA3B;
	mul.f32 	%f18, %f8, %f17;
	mul.f32 	%f19, %f8, %f18;
	fma.rn.f32 	%f20, %f8, 0f3FB8AA3B, %f19;
	add.f32 	%f21, %f7, %f20;
	setp.gt.u32 	%p3, %r9, 2139095039;
	fma.rn.f32 	%f22, %f3, 0f7F800000, 0f7F800000;
	selp.f32 	%f23, %f22, %f21, %p3;
	setp.eq.f32 	%p4, %f3, 0f00000000;
	selp.f32 	%f24, 0fFF800000, %f23, %p4;
	st.global.f32 	[%rd4], %f24;
$L__BB0_2:
	ret;

}


// ===== COMPILED SASS (sm_100) =====

	.target	sm_100

	.elftype	@"ET_EXEC"


//--------------------- .note.nv.tkinfo           --------------------------
	.section	.note.nv.tkinfo,"",@"SHT_NOTE"
	.sectionflags	@"SHF_NOTE_NV_TKINFO"
	.tkinfo
        /*0018*/ 	.word	0x00000002
        /*0030*/ 	.string	""
        /*0030*/ 	.string	"ptxas"
        /*0030*/ 	.string	"Cuda compilation tools, release 13.0, V13.0.88"
        /*0030*/ 	.string	"Build cuda_13.0.r13.0/compiler.36424714_0"
        /*0030*/ 	.string	"-arch sm_100 -m 64 "



//--------------------- .note.nv.cuinfo           --------------------------
	.section	.note.nv.cuinfo,"",@"SHT_NOTE"
	.sectionflags	@"SHF_NOTE_NV_CUINFO"
        /*0018*/ 	.short	0x0002
        /*001a*/ 	.short	0x0064
        /*001c*/ 	.short	0x0082
	.zero		2


//--------------------- .nv.info                  --------------------------
	.section	.nv.info,"",@"SHT_CUDA_INFO"
	.align	4


	//----- nvinfo : EIATTR_REGCOUNT
	.align		4
        /*0000*/ 	.byte	0x04, 0x2f
        /*0002*/ 	.short	(.L_1 - .L_0)
	.align		4
.L_0:
        /*0004*/ 	.word	index@(log2Govaluate)
        /*0008*/ 	.word	0x0000000a


	//----- nvinfo : EIATTR_FRAME_SIZE
	.align		4
.L_1:
        /*000c*/ 	.byte	0x04, 0x11
        /*000e*/ 	.short	(.L_3 - .L_2)
	.align		4
.L_2:
        /*0010*/ 	.word	index@(log2Govaluate)
        /*0014*/ 	.word	0x00000000


	//----- nvinfo : EIATTR_MIN_STACK_SIZE
	.align		4
.L_3:
        /*0018*/ 	.byte	0x04, 0x12
        /*001a*/ 	.short	(.L_5 - .L_4)
	.align		4
.L_4:
        /*001c*/ 	.word	index@(log2Govaluate)
        /*0020*/ 	.word	0x00000000
.L_5:


//--------------------- .nv.compat                --------------------------
	.section	.nv.compat,"",@"SHT_CUDA_COMPAT_INFO"
	.align	4
        /*0000*/ 	.byte	0x02, 0x09, 0x00, 0x00, 0x02, 0x02, 0x01, 0x00, 0x02, 0x05, 0x05, 0x00, 0x03, 0x07, 0x01, 0x01
        /*0010*/ 	.byte	0x02, 0x03, 0x00, 0x00, 0x02, 0x06, 0x01, 0x00, 0x04, 0x0b, 0x08, 0x00, 0x01, 0x00, 0x00, 0x00
        /*0020*/ 	.byte	0x00, 0x00, 0x00, 0x00


//--------------------- .nv.info.log2Govaluate    --------------------------
	.section	.nv.info.log2Govaluate,"",@"SHT_CUDA_INFO"
	.sectionflags	@""
	.align	4


	//----- nvinfo : EIATTR_CUDA_API_VERSION
	.align		4
        /*0000*/ 	.byte	0x04, 0x37
        /*0002*/ 	.short	(.L_7 - .L_6)
.L_6:
        /*0004*/ 	.word	0x00000082


	//----- nvinfo : EIATTR_KPARAM_INFO
	.align		4
.L_7:
        /*0008*/ 	.byte	0x04, 0x17
        /*000a*/ 	.short	(.L_9 - .L_8)
.L_8:
        /*000c*/ 	.word	0x00000000
        /*0010*/ 	.short	0x0001
        /*0012*/ 	.short	0x0008
        /*0014*/ 	.byte	0x00, 0xf0, 0x11, 0x00


	//----- nvinfo : EIATTR_KPARAM_INFO
	.align		4
.L_9:
        /*0018*/ 	.byte	0x04, 0x17
        /*001a*/ 	.short	(.L_11 - .L_10)
.L_10:
        /*001c*/ 	.word	0x00000000
        /*0020*/ 	.short	0x0000
        /*0022*/ 	.short	0x0000
        /*0024*/ 	.byte	0x00, 0xf5, 0x21, 0x00


	//----- nvinfo : EIATTR_SPARSE_MMA_MASK
	.align		4
.L_11:
        /*0028*/ 	.byte	0x03, 0x50
        /*002a*/ 	.short	0x0000


	//----- nvinfo : EIATTR_MAXREG_COUNT
	.align		4
        /*002c*/ 	.byte	0x03, 0x1b
        /*002e*/ 	.short	0x00ff


	//----- nvinfo : EIATTR_MERCURY_ISA_VERSION
	.align		4
        /*0030*/ 	.byte	0x03, 0x5f
        /*0032*/ 	.short	0x0101


	//----- nvinfo : EIATTR_VRC_CTA_INIT_COUNT
	.align		4
        /*0034*/ 	.byte	0x02, 0x4a
	.zero		1
	.zero		1


	//----- nvinfo : EIATTR_EXIT_INSTR_OFFSETS
	.align		4
        /*0038*/ 	.byte	0x04, 0x1c
        /*003a*/ 	.short	(.L_13 - .L_12)


	//   ....[0]....
.L_12:
        /*003c*/ 	.word	0x000000a0


	//   ....[1]....
        /*0040*/ 	.word	0x000002c0


	//----- nvinfo : EIATTR_CBANK_PARAM_SIZE
	.align		4
.L_13:
        /*0044*/ 	.byte	0x03, 0x19
        /*0046*/ 	.short	0x000c


	//----- nvinfo : EIATTR_PARAM_CBANK
	.align		4
        /*0048*/ 	.byte	0x04, 0x0a
        /*004a*/ 	.short	(.L_15 - .L_14)
	.align		4
.L_14:
        /*004c*/ 	.word	index@(.nv.constant0.log2Govaluate)
        /*0050*/ 	.short	0x0380
        /*0052*/ 	.short	0x000c


	//----- nvinfo : EIATTR_SW_WAR
	.align		4
.L_15:
        /*0054*/ 	.byte	0x04, 0x36
        /*0056*/ 	.short	(.L_17 - .L_16)
.L_16:
        /*0058*/ 	.word	0x00000008
.L_17:


//--------------------- .nv.callgraph             --------------------------
	.section	.nv.callgraph,"",@"SHT_CUDA_CALLGRAPH"
	.align	4
	.sectionentsize	8
	.align		4
        /*0000*/ 	.word	0x00000000
	.align		4
        /*0004*/ 	.word	0xffffffff
	.align		4
        /*0008*/ 	.word	0x00000000
	.align		4
        /*000c*/ 	.word	0xfffffffe
	.align		4
        /*0010*/ 	.word	0x00000000
	.align		4
        /*0014*/ 	.word	0xfffffffd
	.align		4
        /*0018*/ 	.word	0x00000000
	.align		4
        /*001c*/ 	.word	0xfffffffc


//--------------------- .text.log2Govaluate       --------------------------
	.section	.text.log2Govaluate,"ax",@progbits
	.align	128
        .global         log2Govaluate
        .type           log2Govaluate,@function
        .size           log2Govaluate,(.L_x_1 - log2Govaluate)
        .other          log2Govaluate,@"STO_CUDA_ENTRY STV_DEFAULT"
log2Govaluate:
.text.log2Govaluate:
[----:B------:R-:W-:Y:S01]  /*0000*/  LDC R1, c[0x0][0x37c] ;  /* 0x0000df00ff017b82 */ /* 0x000fe20000000800 */
[----:B------:R-:W0:Y:S07]  /*0010*/  S2R R0, SR_TID.X ;  /* 0x0000000000007919 */ /* 0x000e2e0000002100 */
[----:B------:R-:W-:Y:S01]  /*0020*/  S2UR UR4, SR_CTAID.Y ;  /* 0x00000000000479c3 */ /* 0x000fe20000002600 */
[----:B------:R-:W1:Y:S01]  /*0030*/  LDCU UR5, c[0x0][0x370] ;  /* 0x00006e00ff0577ac */ /* 0x000e620008000800 */
[----:B------:R-:W2:Y:S06]  /*0040*/  LDCU UR7, c[0x0][0x388] ;  /* 0x00007100ff0777ac */ /* 0x000eac0008000800 */
[----:B------:R-:W1:Y:S08]  /*0050*/  S2UR UR6, SR_CTAID.X ;  /* 0x00000000000679c3 */ /* 0x000e700000002500 */
[----:B------:R-:W0:Y:S01]  /*0060*/  LDC R5, c[0x0][0x360] ;  /* 0x0000d800ff057b82 */ /* 0x000e220000000800 */
[----:B-1----:R-:W-:-:S06]  /*0070*/  UIMAD UR4, UR4, UR5, UR6 ;  /* 0x00000005040472a4 */ /* 0x002fcc000f8e0206 */
[----:B0-----:R-:W-:-:S05]  /*0080*/  IMAD R5, R5, UR4, R0 ;  /* 0x0000000405057c24 */ /* 0x001fca000f8e0200 */
[----:B--2---:R-:W-:-:S13]  /*0090*/  ISETP.GE.AND P0, PT, R5, UR7, PT ;  /* 0x0000000705007c0c */ /* 0x004fda000bf06270 */
[----:B------:R-:W-:Y:S05]  /*00a0*/  @P0 EXIT ;  /* 0x000000000000094d */ /* 0x000fea0003800000 */
[----:B------:R-:W0:Y:S01]  /*00b0*/  LDC.64 R2, c[0x0][0x380] ;  /* 0x0000e000ff027b82 */ /* 0x000e220000000a00 */
[----:B------:R-:W1:Y:S01]  /*00c0*/  LDCU.64 UR4, c[0x0][0x358] ;  /* 0x00006b00ff0477ac */ /* 0x000e620008000a00 */
[----:B0-----:R-:W-:-:S05]  /*00d0*/  IMAD.WIDE R2, R5, 0x4, R2 ;  /* 0x0000000405027825 */ /* 0x001fca00078e0202 */
[----:B-1----:R-:W2:Y:S01]  /*00e0*/  LDG.E R0, desc[UR4][R2.64] ;  /* 0x0000000402007981 */ /* 0x002ea2000c1e1900 */
[----:B------:R-:W-:Y:S01]  /*00f0*/  HFMA2 R7, -RZ, RZ, 1.443359375, -0.2030029296875 ;  /* 0x3dc6b27fff077431 */ /* 0x000fe200000001ff */
[----:B--2---:R-:W-:-:S13]  /*0100*/  FSETP.GEU.AND P0, PT, R0, 1.175494350822287508e-38, PT ;  /* 0x008000000000780b */ /* 0x004fda0003f0e000 */
[----:B------:R-:W-:-:S05]  /*0110*/  @!P0 FMUL R0, R0, 8388608 ;  /* 0x4b00000000008820 */ /* 0x000fca0000400000 */
[----:B------:R-:W-:-:S04]  /*0120*/  IADD3 R4, PT, PT, R0, -0x3f3504f3, RZ ;  /* 0xc0cafb0d00047810 */ /* 0x000fc80007ffe0ff */
[----:B------:R-:W-:-:S04]  /*0130*/  LOP3.LUT R5, R4, 0xff800000, RZ, 0xc0, !PT ;  /* 0xff80000004057812 */ /* 0x000fc800078ec0ff */
[-C--:B------:R-:W-:Y:S02]  /*0140*/  IADD3 R4, PT, PT, R0, -R5.reuse, RZ ;  /* 0x8000000500047210 */ /* 0x080fe40007ffe0ff */
[----:B------:R-:W-:-:S03]  /*0150*/  I2FP.F32.S32 R5, R5 ;  /* 0x0000000500057245 */ /* 0x000fc60000201400 */
[----:B------:R-:W-:Y:S01]  /*0160*/  FADD R6, R4, -1 ;  /* 0xbf80000004067421 */ /* 0x000fe20000000000 */
[----:B------:R-:W-:Y:S02]  /*0170*/  FSEL R4, RZ, -23, P0 ;  /* 0xc1b80000ff047808 */ /* 0x000fe40000000000 */
[----:B------:R-:W-:Y:S01]  /*0180*/  ISETP.GT.U32.AND P0, PT, R0, 0x7f7fffff, PT ;  /* 0x7f7fffff0000780c */ /* 0x000fe20003f04070 */
[C---:B------:R-:W-:Y:S02]  /*0190*/  FFMA R7, R6.reuse, R7, -0.16845393180847167969 ;  /* 0xbe2c7f3006077423 */ /* 0x040fe40000000007 */
[----:B------:R-:W-:Y:S01]  /*01a0*/  FFMA R4, R5, 1.1920928955078125e-07, R4 ;  /* 0x3400000005047823 */ /* 0x000fe20000000004 */
[----:B------:R-:W-:Y:S01]  /*01b0*/  MOV R5, 0x7f800000 ;  /* 0x7f80000000057802 */ /* 0x000fe20000000f00 */
[----:B------:R-:W-:-:S04]  /*01c0*/  FFMA R7, R6, R7, 0.1716887056827545166 ;  /* 0x3e2fcf2a06077423 */ /* 0x000fc80000000007 */
[----:B------:R-:W-:-:S04]  /*01d0*/  FFMA R7, R6, R7, -0.17900948226451873779 ;  /* 0xbe374e4306077423 */ /* 0x000fc80000000007 */
[----:B------:R-:W-:-:S04]  /*01e0*/  FFMA R7, R6, R7, 0.20512372255325317383 ;  /* 0x3e520bf406077423 */ /* 0x000fc80000000007 */
[----:B------:R-:W-:-:S04]  /*01f0*/  FFMA R7, R6, R7, -0.24046532809734344482 ;  /* 0xbe763c8b06077423 */ /* 0x000fc80000000007 */
[----:B------:R-:W-:-:S04]  /*0200*/  FFMA R7, R6, R7, 0.28857114911079406738 ;  /* 0x3e93bf9906077423 */ /* 0x000fc80000000007 */
[----:B------:R-:W-:-:S04]  /*0210*/  FFMA R7, R6, R7, -0.36067417263984680176 ;  /* 0xbeb8aa4906077423 */ /* 0x000fc80000000007 */
[----:B------:R-:W-:-:S04]  /*0220*/  FFMA R7, R6, R7, 0.48089820146560668945 ;  /* 0x3ef6384a06077423 */ /* 0x000fc80000000007 */
[----:B------:R-:W-:-:S04]  /*0230*/  FFMA R7, R6, R7, -0.72134751081466674805 ;  /* 0xbf38aa3b06077423 */ /* 0x000fc80000000007 */
[----:B------:R-:W-:-:S04]  /*0240*/  FMUL R7, R6, R7 ;  /* 0x0000000706077220 */ /* 0x000fc80000400000 */
[----:B------:R-:W-:-:S04]  /*0250*/  FMUL R7, R6, R7 ;  /* 0x0000000706077220 */ /* 0x000fc80000400000 */
[----:B------:R-:W-:-:S04]  /*0260*/  FFMA R7, R6, 1.4426950216293334961, R7 ;  /* 0x3fb8aa3b06077823 */ /* 0x000fc80000000007 */
[----:B------:R-:W-:Y:S01]  /*0270*/  FADD R4, R4, R7 ;  /* 0x0000000704047221 */ /* 0x000fe20000000000 */
[C---:B------:R-:W-:Y:S01]  /*0280*/  @P0 FFMA R4, R0.reuse, R5, +INF ;  /* 0x7f80000000040423 */ /* 0x040fe20000000005 */
[----:B------:R-:W-:-:S04]  /*0290*/  FSETP.NEU.AND P0, PT, R0, RZ, PT ;  /* 0x000000ff0000720b */ /* 0x000fc80003f0d000 */
[----:B------:R-:W-:-:S05]  /*02a0*/  FSEL R5, R4, -INF , P0 ;  /* 0xff80000004057808 */ /* 0x000fca0000000000 */
[----:B------:R-:W-:Y:S01]  /*02b0*/  STG.E desc[UR4][R2.64], R5 ;  /* 0x0000000502007986 */ /* 0x000fe2000c101904 */
[----:B------:R-:W-:Y:S05]  /*02c0*/  EXIT ;  /* 0x000000000000794d */ /* 0x000fea0003800000 */
.L_x_0:
[----:B------:R-:W-:-:S00]  /*02d0*/  BRA `(.L_x_0) ;  /* 0xfffffffc00fc7947 */ /* 0x000fc0000383ffff */
[----:B------:R-:W-:-:S00]  /*02e0*/  NOP ;  /* 0x0000000000007918 */ /* 0x000fc00000000000 */
        /* <DEDUP_REMOVED lines=9> */
.L_x_1:


//--------------------- .nv.shared.reserved.0     --------------------------
	.section	.nv.shared.reserved.0,"aw",@nobits
	.weak		__nv_reservedSMEM_offset_0_alias
	.size		__nv_reservedSMEM_offset_0_alias, 0, 64
	.other		__nv_reservedSMEM_offset_0_alias,@"STO_CUDA_RESERVED_SHARED STV_DEFAULT"
__nv_reservedSMEM_offset_0_alias:
	.zero		0
	.zero		64


//--------------------- .nv.constant0.log2Govaluate --------------------------
	.section	.nv.constant0.log2Govaluate,"a",@progbits
	.sectionflags	@""
	.align	4
.nv.constant0.log2Govaluate:
	.zero		908


//--------------------- SYMBOLS --------------------------

	.type		.nv.reservedSmem.offset0,@object
	.size		.nv.reservedSmem.offset0,0x4
